//
// Generated by NVIDIA NVVM Compiler
//
// Compiler Build ID: CL-36424714
// Cuda compilation tools, release 13.0, V13.0.88
// Based on NVVM 20.0.0
//

.version 9.0
.target sm_100
.address_size 64

	// .globl	_ZN5RGemm12sgemm_kernelILi32EEEvPKfS2_Pfiiiff

.visible .entry _ZN5RGemm12sgemm_kernelILi32EEEvPKfS2_Pfiiiff(
	.param .u64 .ptr .align 1 _ZN5RGemm12sgemm_kernelILi32EEEvPKfS2_Pfiiiff_param_0,
	.param .u64 .ptr .align 1 _ZN5RGemm12sgemm_kernelILi32EEEvPKfS2_Pfiiiff_param_1,
	.param .u64 .ptr .align 1 _ZN5RGemm12sgemm_kernelILi32EEEvPKfS2_Pfiiiff_param_2,
	.param .u32 _ZN5RGemm12sgemm_kernelILi32EEEvPKfS2_Pfiiiff_param_3,
	.param .u32 _ZN5RGemm12sgemm_kernelILi32EEEvPKfS2_Pfiiiff_param_4,
	.param .u32 _ZN5RGemm12sgemm_kernelILi32EEEvPKfS2_Pfiiiff_param_5,
	.param .f32 _ZN5RGemm12sgemm_kernelILi32EEEvPKfS2_Pfiiiff_param_6,
	.param .f32 _ZN5RGemm12sgemm_kernelILi32EEEvPKfS2_Pfiiiff_param_7
)
{
	.reg .pred 	%p<13>;
	.reg .b32 	%r<94>;
	.reg .b32 	%f<73>;
	.reg .b64 	%rd<70>;

	ld.param.u64 	%rd4, [_ZN5RGemm12sgemm_kernelILi32EEEvPKfS2_Pfiiiff_param_0];
	ld.param.u64 	%rd5, [_ZN5RGemm12sgemm_kernelILi32EEEvPKfS2_Pfiiiff_param_1];
	ld.param.u32 	%r46, [_ZN5RGemm12sgemm_kernelILi32EEEvPKfS2_Pfiiiff_param_3];
	ld.param.u32 	%r44, [_ZN5RGemm12sgemm_kernelILi32EEEvPKfS2_Pfiiiff_param_4];
	ld.param.u32 	%r45, [_ZN5RGemm12sgemm_kernelILi32EEEvPKfS2_Pfiiiff_param_5];
	ld.param.f32 	%f13, [_ZN5RGemm12sgemm_kernelILi32EEEvPKfS2_Pfiiiff_param_6];
	ld.param.f32 	%f14, [_ZN5RGemm12sgemm_kernelILi32EEEvPKfS2_Pfiiiff_param_7];
	cvta.to.global.u64 	%rd1, %rd5;
	cvta.to.global.u64 	%rd2, %rd4;
	mov.u32 	%r48, %ctaid.x;
	mov.u32 	%r49, %ntid.x;
	mul.lo.s32 	%r1, %r48, %r49;
	mov.u32 	%r2, %tid.x;
	add.s32 	%r3, %r1, %r2;
	mov.u32 	%r50, %ctaid.y;
	mov.u32 	%r51, %ntid.y;
	mov.u32 	%r52, %tid.y;
	mad.lo.s32 	%r53, %r50, %r51, %r52;
	setp.ge.u32 	%p1, %r3, %r44;
	setp.ge.u32 	%p2, %r53, %r46;
	or.pred  	%p3, %p1, %p2;
	@%p3 bra 	$L__BB0_14;
	setp.lt.s32 	%p4, %r45, 1;
	mov.f32 	%f72, 0f00000000;
	@%p4 bra 	$L__BB0_13;
	mul.lo.s32 	%r5, %r45, %r53;
	and.b32  	%r6, %r45, 7;
	setp.lt.u32 	%p5, %r45, 8;
	mov.f32 	%f72, 0f00000000;
	mov.b32 	%r92, 0;
	@%p5 bra 	$L__BB0_5;
	and.b32  	%r92, %r45, 2147483640;
	neg.s32 	%r90, %r92;
	add.s32 	%r55, %r2, %r44;
	add.s32 	%r89, %r55, %r1;
	shl.b32 	%r10, %r44, 3;
	shl.b32 	%r56, %r44, 1;
	add.s32 	%r88, %r3, %r56;
	mad.lo.s32 	%r87, %r44, 3, %r3;
	shl.b32 	%r57, %r44, 2;
	add.s32 	%r86, %r3, %r57;
	mad.lo.s32 	%r85, %r44, 5, %r3;
	mad.lo.s32 	%r84, %r44, 6, %r3;
	mad.lo.s32 	%r83, %r44, 7, %r3;
	add.s32 	%r81, %r5, 3;
	mov.f32 	%f72, 0f00000000;
	mov.u32 	%r82, %r3;
$L__BB0_4:
	.pragma "nounroll";
	add.s32 	%r58, %r81, -3;
	mul.wide.u32 	%rd6, %r58, 4;
	add.s64 	%rd7, %rd2, %rd6;
	ld.global.f32 	%f19, [%rd7];
	mul.wide.u32 	%rd8, %r82, 4;
	add.s64 	%rd9, %rd1, %rd8;
	ld.global.f32 	%f20, [%rd9];
	fma.rn.f32 	%f21, %f19, %f20, %f72;
	add.s32 	%r59, %r81, -2;
	mul.wide.u32 	%rd10, %r59, 4;
	add.s64 	%rd11, %rd2, %rd10;
	ld.global.f32 	%f22, [%rd11];
	mul.wide.u32 	%rd12, %r89, 4;
	add.s64 	%rd13, %rd1, %rd12;
	ld.global.f32 	%f23, [%rd13];
	fma.rn.f32 	%f24, %f22, %f23, %f21;
	add.s32 	%r60, %r81, -1;
	mul.wide.u32 	%rd14, %r60, 4;
	add.s64 	%rd15, %rd2, %rd14;
	ld.global.f32 	%f25, [%rd15];
	mul.wide.u32 	%rd16, %r88, 4;
	add.s64 	%rd17, %rd1, %rd16;
	ld.global.f32 	%f26, [%rd17];
	fma.rn.f32 	%f27, %f25, %f26, %f24;
	add.s32 	%r61, %r81, 4;
	mul.wide.u32 	%rd18, %r81, 4;
	add.s64 	%rd19, %rd2, %rd18;
	ld.global.f32 	%f28, [%rd19];
	mul.wide.u32 	%rd20, %r87, 4;
	add.s64 	%rd21, %rd1, %rd20;
	ld.global.f32 	%f29, [%rd21];
	fma.rn.f32 	%f30, %f28, %f29, %f27;
	add.s32 	%r62, %r81, 1;
	mul.wide.u32 	%rd22, %r62, 4;
	add.s64 	%rd23, %rd2, %rd22;
	ld.global.f32 	%f31, [%rd23];
	mul.wide.u32 	%rd24, %r86, 4;
	add.s64 	%rd25, %rd1, %rd24;
	ld.global.f32 	%f32, [%rd25];
	fma.rn.f32 	%f33, %f31, %f32, %f30;
	add.s32 	%r63, %r81, 2;
	mul.wide.u32 	%rd26, %r63, 4;
	add.s64 	%rd27, %rd2, %rd26;
	ld.global.f32 	%f34, [%rd27];
	mul.wide.u32 	%rd28, %r85, 4;
	add.s64 	%rd29, %rd1, %rd28;
	ld.global.f32 	%f35, [%rd29];
	fma.rn.f32 	%f36, %f34, %f35, %f33;
	add.s32 	%r64, %r81, 3;
	mul.wide.u32 	%rd30, %r64, 4;
	add.s64 	%rd31, %rd2, %rd30;
	ld.global.f32 	%f37, [%rd31];
	mul.wide.u32 	%rd32, %r84, 4;
	add.s64 	%rd33, %rd1, %rd32;
	ld.global.f32 	%f38, [%rd33];
	fma.rn.f32 	%f39, %f37, %f38, %f36;
	mul.wide.u32 	%rd34, %r61, 4;
	add.s64 	%rd35, %rd2, %rd34;
	ld.global.f32 	%f40, [%rd35];
	mul.wide.u32 	%rd36, %r83, 4;
	add.s64 	%rd37, %rd1, %rd36;
	ld.global.f32 	%f41, [%rd37];
	fma.rn.f32 	%f72, %f40, %f41, %f39;
	add.s32 	%r90, %r90, 8;
	add.s32 	%r89, %r89, %r10;
	add.s32 	%r88, %r88, %r10;
	add.s32 	%r87, %r87, %r10;
	add.s32 	%r86, %r86, %r10;
	add.s32 	%r85, %r85, %r10;
	add.s32 	%r84, %r84, %r10;
	add.s32 	%r83, %r83, %r10;
	add.s32 	%r82, %r82, %r10;
	add.s32 	%r81, %r81, 8;
	setp.ne.s32 	%p6, %r90, 0;
	@%p6 bra 	$L__BB0_4;
$L__BB0_5:
	setp.eq.s32 	%p7, %r6, 0;
	@%p7 bra 	$L__BB0_13;
	and.b32  	%r39, %r45, 3;
	setp.lt.u32 	%p8, %r6, 4;
	@%p8 bra 	$L__BB0_8;
	add.s32 	%r65, %r92, %r5;
	mul.wide.u32 	%rd38, %r65, 4;
	add.s64 	%rd39, %rd2, %rd38;
	ld.global.f32 	%f43, [%rd39];
	mad.lo.s32 	%r66, %r92, %r44, %r3;
	mul.wide.u32 	%rd40, %r66, 4;
	add.s64 	%rd41, %rd1, %rd40;
	ld.global.f32 	%f44, [%rd41];
	fma.rn.f32 	%f45, %f43, %f44, %f72;
	add.s32 	%r67, %r65, 1;
	mul.wide.u32 	%rd42, %r67, 4;
	add.s64 	%rd43, %rd2, %rd42;
	ld.global.f32 	%f46, [%rd43];
	add.s32 	%r68, %r66, %r44;
	mul.wide.u32 	%rd44, %r68, 4;
	add.s64 	%rd45, %rd1, %rd44;
	ld.global.f32 	%f47, [%rd45];
	fma.rn.f32 	%f48, %f46, %f47, %f45;
	add.s32 	%r69, %r65, 2;
	mul.wide.u32 	%rd46, %r69, 4;
	add.s64 	%rd47, %rd2, %rd46;
	ld.global.f32 	%f49, [%rd47];
	add.s32 	%r70, %r68, %r44;
	mul.wide.u32 	%rd48, %r70, 4;
	add.s64 	%rd49, %rd1, %rd48;
	ld.global.f32 	%f50, [%rd49];
	fma.rn.f32 	%f51, %f49, %f50, %f48;
	add.s32 	%r71, %r65, 3;
	mul.wide.u32 	%rd50, %r71, 4;
	add.s64 	%rd51, %rd2, %rd50;
	ld.global.f32 	%f52, [%rd51];
	add.s32 	%r72, %r70, %r44;
	mul.wide.u32 	%rd52, %r72, 4;
	add.s64 	%rd53, %rd1, %rd52;
	ld.global.f32 	%f53, [%rd53];
	fma.rn.f32 	%f72, %f52, %f53, %f51;
	add.s32 	%r92, %r92, 4;
$L__BB0_8:
	setp.eq.s32 	%p9, %r39, 0;
	@%p9 bra 	$L__BB0_13;
	setp.eq.s32 	%p10, %r39, 1;
	@%p10 bra 	$L__BB0_11;
	add.s32 	%r73, %r92, %r5;
	mul.wide.u32 	%rd54, %r73, 4;
	add.s64 	%rd55, %rd2, %rd54;
	ld.global.f32 	%f55, [%rd55];
	mad.lo.s32 	%r74, %r92, %r44, %r3;
	mul.wide.u32 	%rd56, %r74, 4;
	add.s64 	%rd57, %rd1, %rd56;
	ld.global.f32 	%f56, [%rd57];
	fma.rn.f32 	%f57, %f55, %f56, %f72;
	add.s32 	%r75, %r73, 1;
	mul.wide.u32 	%rd58, %r75, 4;
	add.s64 	%rd59, %rd2, %rd58;
	ld.global.f32 	%f58, [%rd59];
	add.s32 	%r76, %r74, %r44;
	mul.wide.u32 	%rd60, %r76, 4;
	add.s64 	%rd61, %rd1, %rd60;
	ld.global.f32 	%f59, [%rd61];
	fma.rn.f32 	%f72, %f58, %f59, %f57;
	add.s32 	%r92, %r92, 2;
$L__BB0_11:
	and.b32  	%r77, %r45, 1;
	setp.eq.b32 	%p11, %r77, 1;
	not.pred 	%p12, %p11;
	@%p12 bra 	$L__BB0_13;
	add.s32 	%r78, %r92, %r5;
	mul.wide.u32 	%rd62, %r78, 4;
	add.s64 	%rd63, %rd2, %rd62;
	ld.global.f32 	%f60, [%rd63];
	mad.lo.s32 	%r79, %r92, %r44, %r3;
	mul.wide.u32 	%rd64, %r79, 4;
	add.s64 	%rd65, %rd1, %rd64;
	ld.global.f32 	%f61, [%rd65];
	fma.rn.f32 	%f72, %f60, %f61, %f72;
$L__BB0_13:
	ld.param.u64 	%rd69, [_ZN5RGemm12sgemm_kernelILi32EEEvPKfS2_Pfiiiff_param_2];
	mad.lo.s32 	%r80, %r45, %r53, %r3;
	cvta.to.global.u64 	%rd66, %rd69;
	mul.wide.u32 	%rd67, %r80, 4;
	add.s64 	%rd68, %rd66, %rd67;
	ld.global.f32 	%f62, [%rd68];
	mul.f32 	%f63, %f14, %f62;
	fma.rn.f32 	%f64, %f13, %f72, %f63;
	st.global.f32 	[%rd68], %f64;
$L__BB0_14:
	ret;

}


// ===== COMPILED SASS (sm_100) =====

	.target	sm_100

	.elftype	@"ET_EXEC"


//--------------------- .note.nv.tkinfo           --------------------------
	.section	.note.nv.tkinfo,"",@"SHT_NOTE"
	.sectionflags	@"SHF_NOTE_NV_TKINFO"
	.tkinfo
        /*0018*/ 	.word	0x00000002
        /*0030*/ 	.string	""
        /*0030*/ 	.string	"ptxas"
        /*0030*/ 	.string	"Cuda compilation tools, release 13.0, V13.0.88"
        /*0030*/ 	.string	"Build cuda_13.0.r13.0/compiler.36424714_0"
        /*0030*/ 	.string	"-arch sm_100 -m 64 "



//--------------------- .note.nv.cuinfo           --------------------------
	.section	.note.nv.cuinfo,"",@"SHT_NOTE"
	.sectionflags	@"SHF_NOTE_NV_CUINFO"
        /*0018*/ 	.short	0x0002
        /*001a*/ 	.short	0x0064
        /*001c*/ 	.short	0x0082
	.zero		2


//--------------------- .nv.info                  --------------------------
	.section	.nv.info,"",@"SHT_CUDA_INFO"
	.align	4


	//----- nvinfo : EIATTR_REGCOUNT
	.align		4
        /*0000*/ 	.byte	0x04, 0x2f
        /*0002*/ 	.short	(.L_1 - .L_0)
	.align		4
.L_0:
        /*0004*/ 	.word	index@(_ZN5RGemm12sgemm_kernelILi32EEEvPKfS2_Pfiiiff)
        /*0008*/ 	.word	0x00000020


	//----- nvinfo : EIATTR_FRAME_SIZE
	.align		4
.L_1:
        /*000c*/ 	.byte	0x04, 0x11
        /*000e*/ 	.short	(.L_3 - .L_2)
	.align		4
.L_2:
        /*0010*/ 	.word	index@(_ZN5RGemm12sgemm_kernelILi32EEEvPKfS2_Pfiiiff)
        /*0014*/ 	.word	0x00000000


	//----- nvinfo : EIATTR_MIN_STACK_SIZE
	.align		4
.L_3:
        /*0018*/ 	.byte	0x04, 0x12
        /*001a*/ 	.short	(.L_5 - .L_4)
	.align		4
.L_4:
        /*001c*/ 	.word	index@(_ZN5RGemm12sgemm_kernelILi32EEEvPKfS2_Pfiiiff)
        /*0020*/ 	.word	0x00000000
.L_5:


//--------------------- .nv.compat                --------------------------
	.section	.nv.compat,"",@"SHT_CUDA_COMPAT_INFO"
	.align	4
        /*0000*/ 	.byte	0x02, 0x09, 0x00, 0x00, 0x02, 0x02, 0x01, 0x00, 0x02, 0x05, 0x05, 0x00, 0x03, 0x07, 0x01, 0x01
        /*0010*/ 	.byte	0x02, 0x03, 0x00, 0x00, 0x02, 0x06, 0x01, 0x00, 0x04, 0x0b, 0x08, 0x00, 0x09, 0x00, 0x00, 0x00
        /*0020*/ 	.byte	0x00, 0x00, 0x00, 0x00


//--------------------- .nv.info._ZN5RGemm12sgemm_kernelILi32EEEvPKfS2_Pfiiiff --------------------------
	.section	.nv.info._ZN5RGemm12sgemm_kernelILi32EEEvPKfS2_Pfiiiff,"",@"SHT_CUDA_INFO"
	.sectionflags	@""
	.align	4


	//----- nvinfo : EIATTR_CUDA_API_VERSION
	.align		4
        /*0000*/ 	.byte	0x04, 0x37
        /*0002*/ 	.short	(.L_7 - .L_6)
.L_6:
        /*0004*/ 	.word	0x00000082


	//----- nvinfo : EIATTR_KPARAM_INFO
	.align		4
.L_7:
        /*0008*/ 	.byte	0x04, 0x17
        /*000a*/ 	.short	(.L_9 - .L_8)
.L_8:
        /*000c*/ 	.word	0x00000000
        /*0010*/ 	.short	0x0007
        /*0012*/ 	.short	0x0028
        /*0014*/ 	.byte	0x00, 0xf0, 0x11, 0x00


	//----- nvinfo : EIATTR_KPARAM_INFO
	.align		4
.L_9:
        /*0018*/ 	.byte	0x04, 0x17
        /*001a*/ 	.short	(.L_11 - .L_10)
.L_10:
        /*001c*/ 	.word	0x00000000
        /*0020*/ 	.short	0x0006
        /*0022*/ 	.short	0x0024
        /*0024*/ 	.byte	0x00, 0xf0, 0x11, 0x00


	//----- nvinfo : EIATTR_KPARAM_INFO
	.align		4
.L_11:
        /*0028*/ 	.byte	0x04, 0x17
        /*002a*/ 	.short	(.L_13 - .L_12)
.L_12:
        /*002c*/ 	.word	0x00000000
        /*0030*/ 	.short	0x0005
        /*0032*/ 	.short	0x0020
        /*0034*/ 	.byte	0x00, 0xf0, 0x11, 0x00


	//----- nvinfo : EIATTR_KPARAM_INFO
	.align		4
.L_13:
        /*0038*/ 	.byte	0x04, 0x17
        /*003a*/ 	.short	(.L_15 - .L_14)
.L_14:
        /*003c*/ 	.word	0x00000000
        /*0040*/ 	.short	0x0004
        /*0042*/ 	.short	0x001c
        /*0044*/ 	.byte	0x00, 0xf0, 0x11, 0x00


	//----- nvinfo : EIATTR_KPARAM_INFO
	.align		4
.L_15:
        /*0048*/ 	.byte	0x04, 0x17
        /*004a*/ 	.short	(.L_17 - .L_16)
.L_16:
        /*004c*/ 	.word	0x00000000
        /*0050*/ 	.short	0x0003
        /*0052*/ 	.short	0x0018
        /*0054*/ 	.byte	0x00, 0xf0, 0x11, 0x00


	//----- nvinfo : EIATTR_KPARAM_INFO
	.align		4
.L_17:
        /*0058*/ 	.byte	0x04, 0x17
        /*005a*/ 	.short	(.L_19 - .L_18)
.L_18:
        /*005c*/ 	.word	0x00000000
        /*0060*/ 	.short	0x0002
        /*0062*/ 	.short	0x0010
        /*0064*/ 	.byte	0x00, 0xf5, 0x21, 0x00


	//----- nvinfo : EIATTR_KPARAM_INFO
	.align		4
.L_19:
        /*0068*/ 	.byte	0x04, 0x17
        /*006a*/ 	.short	(.L_21 - .L_20)
.L_20:
        /*006c*/ 	.word	0x00000000
        /*0070*/ 	.short	0x0001
        /*0072*/ 	.short	0x0008
        /*0074*/ 	.byte	0x00, 0xf5, 0x21, 0x00


	//----- nvinfo : EIATTR_KPARAM_INFO
	.align		4
.L_21:
        /*0078*/ 	.byte	0x04, 0x17
        /*007a*/ 	.short	(.L_23 - .L_22)
.L_22:
        /*007c*/ 	.word	0x00000000
        /*0080*/ 	.short	0x0000
        /*0082*/ 	.short	0x0000
        /*0084*/ 	.byte	0x00, 0xf5, 0x21, 0x00


	//----- nvinfo : EIATTR_SPARSE_MMA_MASK
	.align		4
.L_23:
        /*0088*/ 	.byte	0x03, 0x50
        /*008a*/ 	.short	0x0000


	//----- nvinfo : EIATTR_MAXREG_COUNT
	.align		4
        /*008c*/ 	.byte	0x03, 0x1b
        /*008e*/ 	.short	0x00ff


	//----- nvinfo : EIATTR_MERCURY_ISA_VERSION
	.align		4
        /*0090*/ 	.byte	0x03, 0x5f
        /*0092*/ 	.short	0x0101


	//----- nvinfo : EIATTR_VRC_CTA_INIT_COUNT
	.align		4
        /*0094*/ 	.byte	0x02, 0x4a
	.zero		1
	.zero		1


	//----- nvinfo : EIATTR_EXIT_INSTR_OFFSETS
	.align		4
        /*0098*/ 	.byte	0x04, 0x1c
        /*009a*/ 	.short	(.L_25 - .L_24)


	//   ....[0]....
.L_24:
        /*009c*/ 	.word	0x000000d0


	//   ....[1]....
        /*00a0*/ 	.word	0x00000ad0


	//----- nvinfo : EIATTR_CBANK_PARAM_SIZE
	.align		4
.L_25:
        /*00a4*/ 	.byte	0x03, 0x19
        /*00a6*/ 	.short	0x002c


	//----- nvinfo : EIATTR_PARAM_CBANK
	.align		4
        /*00a8*/ 	.byte	0x04, 0x0a
        /*00aa*/ 	.short	(.L_27 - .L_26)
	.align		4
.L_26:
        /*00ac*/ 	.word	index@(.nv.constant0._ZN5RGemm12sgemm_kernelILi32EEEvPKfS2_Pfiiiff)
        /*00b0*/ 	.short	0x0380
        /*00b2*/ 	.short	0x002c


	//----- nvinfo : EIATTR_SW_WAR
	.align		4
.L_27:
        /*00b4*/ 	.byte	0x04, 0x36
        /*00b6*/ 	.short	(.L_29 - .L_28)
.L_28:
        /*00b8*/ 	.word	0x00000008
.L_29:


//--------------------- .nv.callgraph             --------------------------
	.section	.nv.callgraph,"",@"SHT_CUDA_CALLGRAPH"
	.align	4
	.sectionentsize	8
	.align		4
        /*0000*/ 	.word	0x00000000
	.align		4
        /*0004*/ 	.word	0xffffffff
	.align		4
        /*0008*/ 	.word	0x00000000
	.align		4
        /*000c*/ 	.word	0xfffffffe
	.align		4
        /*0010*/ 	.word	0x00000000
	.align		4
        /*0014*/ 	.word	0xfffffffd
	.align		4
        /*0018*/ 	.word	0x00000000
	.align		4
        /*001c*/ 	.word	0xfffffffc


//--------------------- .text._ZN5RGemm12sgemm_kernelILi32EEEvPKfS2_Pfiiiff --------------------------
	.section	.text._ZN5RGemm12sgemm_kernelILi32EEEvPKfS2_Pfiiiff,"ax",@progbits
	.align	128
        .global         _ZN5RGemm12sgemm_kernelILi32EEEvPKfS2_Pfiiiff
        .type           _ZN5RGemm12sgemm_kernelILi32EEEvPKfS2_Pfiiiff,@function
        .size           _ZN5RGemm12sgemm_kernelILi32EEEvPKfS2_Pfiiiff,(.L_x_5 - _ZN5RGemm12sgemm_kernelILi32EEEvPKfS2_Pfiiiff)
        .other          _ZN5RGemm12sgemm_kernelILi32EEEvPKfS2_Pfiiiff,@"STO_CUDA_ENTRY STV_DEFAULT"
_ZN5RGemm12sgemm_kernelILi32EEEvPKfS2_Pfiiiff:
.text._ZN5RGemm12sgemm_kernelILi32EEEvPKfS2_Pfiiiff:
[----:B------:R-:W-:Y:S01]  /*0000*/  LDC R1, c[0x0][0x37c] ;  /* 0x0000df00ff017b82 */ /* 0x000fe20000000800 */
[----:B------:R-:W0:Y:S07]  /*0010*/  S2R R0, SR_TID.Y ;  /* 0x0000000000007919 */ /* 0x000e2e0000002200 */
[----:B------:R-:W1:Y:S01]  /*0020*/  S2UR UR4, SR_CTAID.X ;  /* 0x00000000000479c3 */ /* 0x000e620000002500 */
[----:B------:R-:W1:Y:S01]  /*0030*/  LDCU UR5, c[0x0][0x360] ;  /* 0x00006c00ff0577ac */ /* 0x000e620008000800 */
[----:B------:R-:W2:Y:S06]  /*0040*/  S2R R8, SR_TID.X ;  /* 0x0000000000087919 */ /* 0x000eac0000002100 */
[----:B------:R-:W0:Y:S08]  /*0050*/  S2UR UR6, SR_CTAID.Y ;  /* 0x00000000000679c3 */ /* 0x000e300000002600 */
[----:B------:R-:W0:Y:S08]  /*0060*/  LDC R3, c[0x0][0x364] ;  /* 0x0000d900ff037b82 */ /* 0x000e300000000800 */
[----:B------:R-:W3:Y:S01]  /*0070*/  LDC.64 R4, c[0x0][0x398] ;  /* 0x0000e600ff047b82 */ /* 0x000ee20000000a00 */
[----:B-1----:R-:W-:Y:S01]  /*0080*/  UIMAD UR4, UR4, UR5, URZ ;  /* 0x00000005040472a4 */ /* 0x002fe2000f8e02ff */
[----:B0-----:R-:W-:-:S05]  /*0090*/  IMAD R3, R3, UR6, R0 ;  /* 0x0000000603037c24 */ /* 0x001fca000f8e0200 */
[----:B--2---:R-:W-:Y:S02]  /*00a0*/  IADD3 R0, PT, PT, R8, UR4, RZ ;  /* 0x0000000408007c10 */ /* 0x004fe4000fffe0ff */
[----:B---3--:R-:W-:-:S04]  /*00b0*/  ISETP.GE.U32.AND P0, PT, R3, R4, PT ;  /* 0x000000040300720c */ /* 0x008fc80003f06070 */
[----:B------:R-:W-:-:S13]  /*00c0*/  ISETP.GE.U32.OR P0, PT, R0, R5, P0 ;  /* 0x000000050000720c */ /* 0x000fda0000706470 */
[----:B------:R-:W-:Y:S05]  /*00d0*/  @P0 EXIT ;  /* 0x000000000000094d */ /* 0x000fea0003800000 */
[----:B------:R-:W0:Y:S01]  /*00e0*/  LDC R2, c[0x0][0x3a0] ;  /* 0x0000e800ff027b82 */ /* 0x000e220000000800 */
[----:B------:R-:W1:Y:S01]  /*00f0*/  LDCU.64 UR6, c[0x0][0x358] ;  /* 0x00006b00ff0677ac */ /* 0x000e620008000a00 */
[----:B------:R-:W-:Y:S01]  /*0100*/  HFMA2 R25, -RZ, RZ, 0, 0 ;  /* 0x00000000ff197431 */ /* 0x000fe200000001ff */
[----:B0-----:R-:W-:-:S13]  /*0110*/  ISETP.GE.AND P0, PT, R2, 0x1, PT ;  /* 0x000000010200780c */ /* 0x001fda0003f06270 */
[----:B-1----:R-:W-:Y:S05]  /*0120*/  @!P0 BRA `(.L_x_0) ;  /* 0x0000000800448947 */ /* 0x002fea0003800000 */
[C---:B------:R-:W-:Y:S02]  /*0130*/  ISETP.GE.U32.AND P1, PT, R2.reuse, 0x8, PT ;  /* 0x000000080200780c */ /* 0x040fe40003f26070 */
[----:B------:R-:W-:Y:S02]  /*0140*/  LOP3.LUT R6, R2, 0x7, RZ, 0xc0, !PT ;  /* 0x0000000702067812 */ /* 0x000fe400078ec0ff */
[----:B------:R-:W-:Y:S02]  /*0150*/  MOV R25, RZ ;  /* 0x000000ff00197202 */ /* 0x000fe40000000f00 */
[----:B------:R-:W-:Y:S02]  /*0160*/  ISETP.NE.AND P0, PT, R6, RZ, PT ;  /* 0x000000ff0600720c */ /* 0x000fe40003f05270 */
[----:B------:R-:W-:-:S05]  /*0170*/  MOV R7, RZ ;  /* 0x000000ff00077202 */ /* 0x000fca0000000f00 */
[----:B------:R-:W-:Y:S06]  /*0180*/  @!P1 BRA `(.L_x_1) ;  /* 0x0000000400249947 */ /* 0x000fec0003800000 */
[----:B------:R-:W-:Y:S01]  /*0190*/  LOP3.LUT R7, R2, 0x7ffffff8, RZ, 0xc0, !PT ;  /* 0x7ffffff802077812 */ /* 0x000fe200078ec0ff */
[C---:B------:R-:W-:Y:S01]  /*01a0*/  IMAD R10, R5.reuse, 0x3, R0 ;  /* 0x00000003050a7824 */ /* 0x040fe200078e0200 */
[C---:B------:R-:W-:Y:S01]  /*01b0*/  IADD3 R4, PT, PT, R5.reuse, UR4, R8 ;  /* 0x0000000405047c10 */ /* 0x040fe2000fffe008 */
[C-C-:B------:R-:W-:Y:S01]  /*01c0*/  IMAD R14, R5.reuse, 0x5, R0.reuse ;  /* 0x00000005050e7824 */ /* 0x140fe200078e0200 */
[CC--:B------:R-:W-:Y:S01]  /*01d0*/  LEA R8, R5.reuse, R0.reuse, 0x1 ;  /* 0x0000000005087211 */ /* 0x0c0fe200078e08ff */
[C-C-:B------:R-:W-:Y:S01]  /*01e0*/  IMAD R9, R5.reuse, 0x6, R0.reuse ;  /* 0x0000000605097824 */ /* 0x140fe200078e0200 */
[C---:B------:R-:W-:Y:S01]  /*01f0*/  LEA R12, R5.reuse, R0, 0x2 ;  /* 0x00000000050c7211 */ /* 0x040fe200078e10ff */
[----:B------:R-:W-:Y:S01]  /*0200*/  IMAD R11, R5, 0x7, R0 ;  /* 0x00000007050b7824 */ /* 0x000fe200078e0200 */
[----:B------:R-:W-:Y:S01]  /*0210*/  MOV R25, RZ ;  /* 0x000000ff00197202 */ /* 0x000fe20000000f00 */
[----:B------:R-:W-:Y:S01]  /*0220*/  IMAD R15, R3, R2, 0x3 ;  /* 0x00000003030f7424 */ /* 0x000fe200078e0202 */
[----:B------:R-:W-:-:S02]  /*0230*/  MOV R13, R0 ;  /* 0x00000000000d7202 */ /* 0x000fc40000000f00 */
[----:B------:R-:W-:-:S07]  /*0240*/  IADD3 R24, PT, PT, -R7, RZ, RZ ;  /* 0x000000ff07187210 */ /* 0x000fce0007ffe1ff */
.L_x_2:
[----:B------:R-:W0:Y:S01]  /*0250*/  LDC.64 R20, c[0x0][0x380] ;  /* 0x0000e000ff147b82 */ /* 0x000e220000000a00 */
[----:B------:R-:W-:-:S07]  /*0260*/  IADD3 R23, PT, PT, R15, -0x3, RZ ;  /* 0xfffffffd0f177810 */ /* 0x000fce0007ffe0ff */
[----:B------:R-:W1:Y:S01]  /*0270*/  LDC.64 R16, c[0x0][0x388] ;  /* 0x0000e200ff107b82 */ /* 0x000e620000000a00 */
[----:B0-----:R-:W-:-:S06]  /*0280*/  IMAD.WIDE.U32 R22, R23, 0x4, R20 ;  /* 0x0000000417167825 */ /* 0x001fcc00078e0014 */
[----:B------:R-:W2:Y:S01]  /*0290*/  LDG.E R22, desc[UR6][R22.64] ;  /* 0x0000000616167981 */ /* 0x000ea2000c1e1900 */
[----:B-1----:R-:W-:-:S06]  /*02a0*/  IMAD.WIDE.U32 R18, R13, 0x4, R16 ;  /* 0x000000040d127825 */ /* 0x002fcc00078e0010 */
[----:B------:R-:W2:Y:S01]  /*02b0*/  LDG.E R18, desc[UR6][R18.64] ;  /* 0x0000000612127981 */ /* 0x000ea2000c1e1900 */
[----:B------:R-:W-:Y:S01]  /*02c0*/  IADD3 R27, PT, PT, R15, -0x2, RZ ;  /* 0xfffffffe0f1b7810 */ /* 0x000fe20007ffe0ff */
[----:B------:R-:W-:-:S06]  /*02d0*/  IMAD.WIDE.U32 R28, R4, 0x4, R16 ;  /* 0x00000004041c7825 */ /* 0x000fcc00078e0010 */
[----:B------:R-:W3:Y:S01]  /*02e0*/  LDG.E R28, desc[UR6][R28.64] ;  /* 0x000000061c1c7981 */ /* 0x000ee2000c1e1900 */
[----:B--2---:R-:W-:Y:S01]  /*02f0*/  FFMA R25, R22, R18, R25 ;  /* 0x0000001216197223 */ /* 0x004fe20000000019 */
[----:B------:R-:W-:Y:S01]  /*0300*/  IMAD.WIDE.U32 R22, R27, 0x4, R20 ;  /* 0x000000041b167825 */ /* 0x000fe200078e0014 */
[----:B------:R-:W-:-:S05]  /*0310*/  IADD3 R27, PT, PT, R15, -0x1, RZ ;  /* 0xffffffff0f1b7810 */ /* 0x000fca0007ffe0ff */
[----:B------:R-:W-:Y:S01]  /*0320*/  IMAD.WIDE.U32 R26, R27, 0x4, R20 ;  /* 0x000000041b1a7825 */ /* 0x000fe200078e0014 */
[----:B------:R-:W3:Y:S04]  /*0330*/  LDG.E R22, desc[UR6][R22.64] ;  /* 0x0000000616167981 */ /* 0x000ee8000c1e1900 */
[----:B------:R0:W2:Y:S02]  /*0340*/  LDG.E R18, desc[UR6][R26.64] ;  /* 0x000000061a127981 */ /* 0x0000a4000c1e1900 */
[----:B0-----:R-:W-:-:S05]  /*0350*/  IMAD.WIDE.U32 R26, R8, 0x4, R16 ;  /* 0x00000004081a7825 */ /* 0x001fca00078e0010 */
[----:B------:R-:W2:Y:S01]  /*0360*/  LDG.E R19, desc[UR6][R26.64] ;  /* 0x000000061a137981 */ /* 0x000ea2000c1e1900 */
[----:B------:R-:W-:Y:S01]  /*0370*/  IADD3 R23, PT, PT, R15, 0x1, RZ ;  /* 0x000000010f177810 */ /* 0x000fe20007ffe0ff */
[----:B---3--:R-:W-:-:S04]  /*0380*/  FFMA R25, R22, R28, R25 ;  /* 0x0000001c16197223 */ /* 0x008fc80000000019 */
[----:B--2---:R-:W-:Y:S01]  /*0390*/  FFMA R25, R18, R19, R25 ;  /* 0x0000001312197223 */ /* 0x004fe20000000019 */
[----:B------:R-:W-:-:S05]  /*03a0*/  IMAD.WIDE.U32 R18, R15, 0x4, R20 ;  /* 0x000000040f127825 */ /* 0x000fca00078e0014 */
[----:B------:R0:W2:Y:S02]  /*03b0*/  LDG.E R28, desc[UR6][R18.64] ;  /* 0x00000006121c7981 */ /* 0x0000a4000c1e1900 */
[----:B0-----:R-:W-:-:S04]  /*03c0*/  IMAD.WIDE.U32 R18, R23, 0x4, R20 ;  /* 0x0000000417127825 */ /* 0x001fc800078e0014 */
[--C-:B------:R-:W-:Y:S02]  /*03d0*/  IMAD.WIDE.U32 R22, R10, 0x4, R16.reuse ;  /* 0x000000040a167825 */ /* 0x100fe400078e0010 */
[----:B------:R-:W3:Y:S04]  /*03e0*/  LDG.E R18, desc[UR6][R18.64] ;  /* 0x0000000612127981 */ /* 0x000ee8000c1e1900 */
[----:B------:R0:W2:Y:S02]  /*03f0*/  LDG.E R29, desc[UR6][R22.64] ;  /* 0x00000006161d7981 */ /* 0x0000a4000c1e1900 */
[----:B0-----:R-:W-:-:S05]  /*0400*/  IMAD.WIDE.U32 R22, R12, 0x4, R16 ;  /* 0x000000040c167825 */ /* 0x001fca00078e0010 */
[----:B------:R0:W3:Y:S01]  /*0410*/  LDG.E R26, desc[UR6][R22.64] ;  /* 0x00000006161a7981 */ /* 0x0000e2000c1e1900 */
[C---:B------:R-:W-:Y:S02]  /*0420*/  IADD3 R27, PT, PT, R15.reuse, 0x3, RZ ;  /* 0x000000030f1b7810 */ /* 0x040fe40007ffe0ff */
[C---:B0-----:R-:W-:Y:S01]  /*0430*/  IADD3 R23, PT, PT, R15.reuse, 0x4, RZ ;  /* 0x000000040f177810 */ /* 0x041fe20007ffe0ff */
[----:B--2---:R-:W-:Y:S01]  /*0440*/  FFMA R25, R28, R29, R25 ;  /* 0x0000001d1c197223 */ /* 0x004fe20000000019 */
[----:B------:R-:W-:-:S05]  /*0450*/  IADD3 R29, PT, PT, R15, 0x2, RZ ;  /* 0x000000020f1d7810 */ /* 0x000fca0007ffe0ff */
[----:B------:R-:W-:-:S06]  /*0460*/  IMAD.WIDE.U32 R28, R29, 0x4, R20 ;  /* 0x000000041d1c7825 */ /* 0x000fcc00078e0014 */
[----:B------:R-:W2:Y:S01]  /*0470*/  LDG.E R28, desc[UR6][R28.64] ;  /* 0x000000061c1c7981 */ /* 0x000ea2000c1e1900 */
[----:B---3--:R-:W-:Y:S01]  /*0480*/  FFMA R25, R18, R26, R25 ;  /* 0x0000001a12197223 */ /* 0x008fe20000000019 */
[----:B------:R-:W-:-:S04]  /*0490*/  IMAD.WIDE.U32 R18, R14, 0x4, R16 ;  /* 0x000000040e127825 */ /* 0x000fc800078e0010 */
[--C-:B------:R-:W-:Y:S02]  /*04a0*/  IMAD.WIDE.U32 R26, R27, 0x4, R20.reuse ;  /* 0x000000041b1a7825 */ /* 0x100fe400078e0014 */
[----:B------:R-:W2:Y:S02]  /*04b0*/  LDG.E R18, desc[UR6][R18.64] ;  /* 0x0000000612127981 */ /* 0x000ea4000c1e1900 */
[----:B------:R-:W-:Y:S02]  /*04c0*/  IMAD.WIDE.U32 R20, R23, 0x4, R20 ;  /* 0x0000000417147825 */ /* 0x000fe400078e0014 */
[----:B------:R-:W3:Y:S02]  /*04d0*/  LDG.E R26, desc[UR6][R26.64] ;  /* 0x000000061a1a7981 */ /* 0x000ee4000c1e1900 */
[--C-:B------:R-:W-:Y:S02]  /*04e0*/  IMAD.WIDE.U32 R22, R9, 0x4, R16.reuse ;  /* 0x0000000409167825 */ /* 0x100fe400078e0010 */
[----:B------:R-:W4:Y:S02]  /*04f0*/  LDG.E R20, desc[UR6][R20.64] ;  /* 0x0000000614147981 */ /* 0x000f24000c1e1900 */
[----:B------:R-:W-:-:S02]  /*0500*/  IMAD.WIDE.U32 R16, R11, 0x4, R16 ;  /* 0x000000040b107825 */ /* 0x000fc400078e0010 */
[----:B------:R-:W3:Y:S04]  /*0510*/  LDG.E R23, desc[UR6][R22.64] ;  /* 0x0000000616177981 */ /* 0x000ee8000c1e1900 */
[----:B------:R-:W4:Y:S01]  /*0520*/  LDG.E R16, desc[UR6][R16.64] ;  /* 0x0000000610107981 */ /* 0x000f22000c1e1900 */
[----:B------:R-:W-:-:S04]  /*0530*/  IADD3 R24, PT, PT, R24, 0x8, RZ ;  /* 0x0000000818187810 */ /* 0x000fc80007ffe0ff */
[----:B------:R-:W-:Y:S02]  /*0540*/  ISETP.NE.AND P1, PT, R24, RZ, PT ;  /* 0x000000ff1800720c */ /* 0x000fe40003f25270 */
[----:B------:R-:W-:Y:S02]  /*0550*/  IADD3 R15, PT, PT, R15, 0x8, RZ ;  /* 0x000000080f0f7810 */ /* 0x000fe40007ffe0ff */
[C---:B------:R-:W-:Y:S02]  /*0560*/  LEA R4, R5.reuse, R4, 0x3 ;  /* 0x0000000405047211 */ /* 0x040fe400078e18ff */
[C---:B------:R-:W-:Y:S02]  /*0570*/  LEA R8, R5.reuse, R8, 0x3 ;  /* 0x0000000805087211 */ /* 0x040fe400078e18ff */
[C---:B------:R-:W-:Y:S02]  /*0580*/  LEA R10, R5.reuse, R10, 0x3 ;  /* 0x0000000a050a7211 */ /* 0x040fe400078e18ff */
[----:B------:R-:W-:-:S02]  /*0590*/  LEA R12, R5, R12, 0x3 ;  /* 0x0000000c050c7211 */ /* 0x000fc400078e18ff */
[C---:B------:R-:W-:Y:S02]  /*05a0*/  LEA R14, R5.reuse, R14, 0x3 ;  /* 0x0000000e050e7211 */ /* 0x040fe400078e18ff */
[C---:B------:R-:W-:Y:S02]  /*05b0*/  LEA R9, R5.reuse, R9, 0x3 ;  /* 0x0000000905097211 */ /* 0x040fe400078e18ff */
[C---:B------:R-:W-:Y:S02]  /*05c0*/  LEA R11, R5.reuse, R11, 0x3 ;  /* 0x0000000b050b7211 */ /* 0x040fe400078e18ff */
[----:B------:R-:W-:Y:S01]  /*05d0*/  LEA R13, R5, R13, 0x3 ;  /* 0x0000000d050d7211 */ /* 0x000fe200078e18ff */
[----:B--2---:R-:W-:-:S04]  /*05e0*/  FFMA R25, R28, R18, R25 ;  /* 0x000000121c197223 */ /* 0x004fc80000000019 */
[----:B---3--:R-:W-:-:S04]  /*05f0*/  FFMA R25, R26, R23, R25 ;  /* 0x000000171a197223 */ /* 0x008fc80000000019 */
[----:B----4-:R-:W-:Y:S01]  /*0600*/  FFMA R25, R20, R16, R25 ;  /* 0x0000001014197223 */ /* 0x010fe20000000019 */
[----:B------:R-:W-:Y:S06]  /*0610*/  @P1 BRA `(.L_x_2) ;  /* 0xfffffffc000c1947 */ /* 0x000fec000383ffff */
.L_x_1:
[----:B------:R-:W-:Y:S05]  /*0620*/  @!P0 BRA `(.L_x_0) ;  /* 0x0000000400048947 */ /* 0x000fea0003800000 */
[----:B------:R-:W-:Y:S02]  /*0630*/  ISETP.GE.U32.AND P0, PT, R6, 0x4, PT ;  /* 0x000000040600780c */ /* 0x000fe40003f06070 */
[----:B------:R-:W-:-:S04]  /*0640*/  LOP3.LUT R24, R2, 0x3, RZ, 0xc0, !PT ;  /* 0x0000000302187812 */ /* 0x000fc800078ec0ff */
[----:B------:R-:W-:-:S07]  /*0650*/  ISETP.NE.AND P1, PT, R24, RZ, PT ;  /* 0x000000ff1800720c */ /* 0x000fce0003f25270 */
[----:B------:R-:W-:Y:S06]  /*0660*/  @!P0 BRA `(.L_x_3) ;  /* 0x00000000007c8947 */ /* 0x000fec0003800000 */
[----:B------:R-:W0:Y:S01]  /*0670*/  LDC.64 R8, c[0x0][0x388] ;  /* 0x0000e200ff087b82 */ /* 0x000e220000000a00 */
[----:B------:R-:W-:Y:S02]  /*0680*/  IMAD R13, R3, R2, R7 ;  /* 0x00000002030d7224 */ /* 0x000fe400078e0207 */
[----:B------:R-:W-:-:S03]  /*0690*/  IMAD R6, R7, R5, R0 ;  /* 0x0000000507067224 */ /* 0x000fc600078e0200 */
[C---:B------:R-:W-:Y:S02]  /*06a0*/  IADD3 R21, PT, PT, R13.reuse, 0x1, RZ ;  /* 0x000000010d157810 */ /* 0x040fe40007ffe0ff */
[----:B------:R-:W1:Y:S01]  /*06b0*/  LDC.64 R10, c[0x0][0x380] ;  /* 0x0000e000ff0a7b82 */ /* 0x000e620000000a00 */
[C---:B------:R-:W-:Y:S02]  /*06c0*/  IADD3 R15, PT, PT, R13.reuse, 0x2, RZ ;  /* 0x000000020d0f7810 */ /* 0x040fe40007ffe0ff */
[----:B------:R-:W-:Y:S01]  /*06d0*/  IADD3 R27, PT, PT, R13, 0x3, RZ ;  /* 0x000000030d1b7810 */ /* 0x000fe20007ffe0ff */
[C---:B0-----:R-:W-:Y:S01]  /*06e0*/  IMAD.WIDE.U32 R18, R6.reuse, 0x4, R8 ;  /* 0x0000000406127825 */ /* 0x041fe200078e0008 */
[----:B------:R-:W-:-:S04]  /*06f0*/  IADD3 R6, PT, PT, R6, R5, RZ ;  /* 0x0000000506067210 */ /* 0x000fc80007ffe0ff */
[CC--:B------:R-:W-:Y:S01]  /*0700*/  IADD3 R14, PT, PT, R6.reuse, R5.reuse, RZ ;  /* 0x00000005060e7210 */ /* 0x0c0fe20007ffe0ff */
[--C-:B-1----:R-:W-:Y:S01]  /*0710*/  IMAD.WIDE.U32 R22, R13, 0x4, R10.reuse ;  /* 0x000000040d167825 */ /* 0x102fe200078e000a */
[----:B------:R-:W2:Y:S03]  /*0720*/  LDG.E R18, desc[UR6][R18.64] ;  /* 0x0000000612127981 */ /* 0x000ea6000c1e1900 */
[----:B------:R-:W-:Y:S01]  /*0730*/  IMAD.WIDE.U32 R20, R21, 0x4, R10 ;  /* 0x0000000415147825 */ /* 0x000fe200078e000a */
[----:B------:R-:W2:Y:S03]  /*0740*/  LDG.E R4, desc[UR6][R22.64] ;  /* 0x0000000616047981 */ /* 0x000ea6000c1e1900 */
[----:B------:R-:W-:Y:S01]  /*0750*/  IMAD.WIDE.U32 R16, R6, 0x4, R8 ;  /* 0x0000000406107825 */ /* 0x000fe200078e0008 */
[----:B------:R-:W-:Y:S01]  /*0760*/  IADD3 R29, PT, PT, R14, R5, RZ ;  /* 0x000000050e1d7210 */ /* 0x000fe20007ffe0ff */
[----:B------:R-:W3:Y:S02]  /*0770*/  LDG.E R20, desc[UR6][R20.64] ;  /* 0x0000000614147981 */ /* 0x000ee4000c1e1900 */
[----:B------:R-:W-:-:S02]  /*0780*/  IMAD.WIDE.U32 R12, R15, 0x4, R10 ;  /* 0x000000040f0c7825 */ /* 0x000fc400078e000a */
[----:B------:R-:W3:Y:S02]  /*0790*/  LDG.E R17, desc[UR6][R16.64] ;  /* 0x0000000610117981 */ /* 0x000ee4000c1e1900 */
[----:B------:R-:W-:Y:S02]  /*07a0*/  IMAD.WIDE.U32 R14, R14, 0x4, R8 ;  /* 0x000000040e0e7825 */ /* 0x000fe400078e0008 */
[----:B------:R-:W4:Y:S02]  /*07b0*/  LDG.E R13, desc[UR6][R12.64] ;  /* 0x000000060c0d7981 */ /* 0x000f24000c1e1900 */
[----:B------:R-:W-:Y:S02]  /*07c0*/  IMAD.WIDE.U32 R10, R27, 0x4, R10 ;  /* 0x000000041b0a7825 */ /* 0x000fe400078e000a */
[----:B------:R-:W4:Y:S02]  /*07d0*/  LDG.E R14, desc[UR6][R14.64] ;  /* 0x000000060e0e7981 */ /* 0x000f24000c1e1900 */
[----:B------:R-:W-:-:S02]  /*07e0*/  IMAD.WIDE.U32 R8, R29, 0x4, R8 ;  /* 0x000000041d087825 */ /* 0x000fc400078e0008 */
[----:B------:R-:W5:Y:S04]  /*07f0*/  LDG.E R11, desc[UR6][R10.64] ;  /* 0x000000060a0b7981 */ /* 0x000f68000c1e1900 */
[----:B------:R-:W5:Y:S01]  /*0800*/  LDG.E R8, desc[UR6][R8.64] ;  /* 0x0000000608087981 */ /* 0x000f62000c1e1900 */
[----:B------:R-:W-:Y:S01]  /*0810*/  IADD3 R7, PT, PT, R7, 0x4, RZ ;  /* 0x0000000407077810 */ /* 0x000fe20007ffe0ff */
[----:B--2---:R-:W-:-:S04]  /*0820*/  FFMA R25, R4, R18, R25 ;  /* 0x0000001204197223 */ /* 0x004fc80000000019 */
[----:B---3--:R-:W-:-:S04]  /*0830*/  FFMA R20, R20, R17, R25 ;  /* 0x0000001114147223 */ /* 0x008fc80000000019 */
[----:B----4-:R-:W-:-:S04]  /*0840*/  FFMA R20, R13, R14, R20 ;  /* 0x0000000e0d147223 */ /* 0x010fc80000000014 */
[----:B-----5:R-:W-:-:S07]  /*0850*/  FFMA R25, R11, R8, R20 ;  /* 0x000000080b197223 */ /* 0x020fce0000000014 */
.L_x_3:
[----:B------:R-:W-:Y:S05]  /*0860*/  @!P1 BRA `(.L_x_0) ;  /* 0x0000000000749947 */ /* 0x000fea0003800000 */
[----:B------:R-:W0:Y:S01]  /*0870*/  LDC.64 R16, c[0x0][0x380] ;  /* 0x0000e000ff107b82 */ /* 0x000e220000000a00 */
[----:B------:R-:W-:Y:S02]  /*0880*/  ISETP.NE.AND P0, PT, R24, 0x1, PT ;  /* 0x000000011800780c */ /* 0x000fe40003f05270 */
[----:B------:R-:W-:-:S04]  /*0890*/  LOP3.LUT R4, R2, 0x1, RZ, 0xc0, !PT ;  /* 0x0000000102047812 */ /* 0x000fc800078ec0ff */
[----:B------:R-:W-:Y:S01]  /*08a0*/  ISETP.NE.U32.AND P1, PT, R4, 0x1, PT ;  /* 0x000000010400780c */ /* 0x000fe20003f25070 */
[----:B------:R-:W1:Y:S06]  /*08b0*/  LDC.64 R14, c[0x0][0x388] ;  /* 0x0000e200ff0e7b82 */ /* 0x000e6c0000000a00 */
[----:B------:R-:W-:Y:S02]  /*08c0*/  @P0 IMAD R13, R3, R2, R7 ;  /* 0x00000002030d0224 */ /* 0x000fe400078e0207 */
[----:B------:R-:W2:Y:S01]  /*08d0*/  LDC.64 R10, c[0x0][0x380] ;  /* 0x0000e000ff0a7b82 */ /* 0x000ea20000000a00 */
[C---:B------:R-:W-:Y:S01]  /*08e0*/  @P0 IMAD R12, R7.reuse, R5, R0 ;  /* 0x00000005070c0224 */ /* 0x040fe200078e0200 */
[----:B------:R-:W-:-:S02]  /*08f0*/  @P0 IADD3 R7, PT, PT, R7, 0x2, RZ ;  /* 0x0000000207070810 */ /* 0x000fc40007ffe0ff */
[----:B------:R-:W-:-:S04]  /*0900*/  @P0 IADD3 R21, PT, PT, R13, 0x1, RZ ;  /* 0x000000010d150810 */ /* 0x000fc80007ffe0ff */
[----:B------:R-:W3:Y:S01]  /*0910*/  LDC.64 R8, c[0x0][0x388] ;  /* 0x0000e200ff087b82 */ /* 0x000ee20000000a00 */
[----:B0-----:R-:W-:Y:S01]  /*0920*/  @P0 IMAD.WIDE.U32 R18, R13, 0x4, R16 ;  /* 0x000000040d120825 */ /* 0x001fe200078e0010 */
[----:B------:R-:W-:-:S03]  /*0930*/  @P0 IADD3 R23, PT, PT, R12, R5, RZ ;  /* 0x000000050c170210 */ /* 0x000fc60007ffe0ff */
[----:B------:R-:W-:Y:S01]  /*0940*/  @!P1 IMAD R5, R7, R5, R0 ;  /* 0x0000000507059224 */ /* 0x000fe200078e0200 */
[----:B------:R-:W4:Y:S01]  /*0950*/  @P0 LDG.E R4, desc[UR6][R18.64] ;  /* 0x0000000612040981 */ /* 0x000f22000c1e1900 */
[----:B------:R-:W-:-:S04]  /*0960*/  @P0 IMAD.WIDE.U32 R16, R21, 0x4, R16 ;  /* 0x0000000415100825 */ /* 0x000fc800078e0010 */
[----:B-1----:R-:W-:Y:S02]  /*0970*/  @P0 IMAD.WIDE.U32 R12, R12, 0x4, R14 ;  /* 0x000000040c0c0825 */ /* 0x002fe400078e000e */
[----:B------:R-:W5:Y:S02]  /*0980*/  @P0 LDG.E R17, desc[UR6][R16.64] ;  /* 0x0000000610110981 */ /* 0x000f64000c1e1900 */
[----:B------:R-:W-:Y:S02]  /*0990*/  @!P1 IMAD R7, R3, R2, R7 ;  /* 0x0000000203079224 */ /* 0x000fe400078e0207 */
[----:B------:R-:W-:Y:S01]  /*09a0*/  @P0 IMAD.WIDE.U32 R14, R23, 0x4, R14 ;  /* 0x00000004170e0825 */ /* 0x000fe200078e000e */
[----:B------:R-:W4:Y:S03]  /*09b0*/  @P0 LDG.E R12, desc[UR6][R12.64] ;  /* 0x000000060c0c0981 */ /* 0x000f26000c1e1900 */
[----:B--2---:R-:W-:-:S02]  /*09c0*/  @!P1 IMAD.WIDE.U32 R10, R7, 0x4, R10 ;  /* 0x00000004070a9825 */ /* 0x004fc400078e000a */
[----:B------:R-:W5:Y:S02]  /*09d0*/  @P0 LDG.E R14, desc[UR6][R14.64] ;  /* 0x000000060e0e0981 */ /* 0x000f64000c1e1900 */
[----:B---3--:R-:W-:Y:S02]  /*09e0*/  @!P1 IMAD.WIDE.U32 R8, R5, 0x4, R8 ;  /* 0x0000000405089825 */ /* 0x008fe400078e0008 */
[----:B------:R-:W2:Y:S04]  /*09f0*/  @!P1 LDG.E R10, desc[UR6][R10.64] ;  /* 0x000000060a0a9981 */ /* 0x000ea8000c1e1900 */
[----:B------:R-:W2:Y:S01]  /*0a00*/  @!P1 LDG.E R8, desc[UR6][R8.64] ;  /* 0x0000000608089981 */ /* 0x000ea2000c1e1900 */
[----:B----4-:R-:W-:-:S04]  /*0a10*/  @P0 FFMA R4, R4, R12, R25 ;  /* 0x0000000c04040223 */ /* 0x010fc80000000019 */
[----:B-----5:R-:W-:-:S04]  /*0a20*/  @P0 FFMA R25, R17, R14, R4 ;  /* 0x0000000e11190223 */ /* 0x020fc80000000004 */
[----:B--2---:R-:W-:-:S07]  /*0a30*/  @!P1 FFMA R25, R10, R8, R25 ;  /* 0x000000080a199223 */ /* 0x004fce0000000019 */
.L_x_0:
[----:B------:R-:W0:Y:S01]  /*0a40*/  LDC.64 R4, c[0x0][0x390] ;  /* 0x0000e400ff047b82 */ /* 0x000e220000000a00 */
[----:B------:R-:W-:Y:S01]  /*0a50*/  IMAD R3, R3, R2, R0 ;  /* 0x0000000203037224 */ /* 0x000fe200078e0200 */
[----:B------:R-:W1:Y:S01]  /*0a60*/  LDCU UR5, c[0x0][0x3a8] ;  /* 0x00007500ff0577ac */ /* 0x000e620008000800 */
[----:B------:R-:W2:Y:S02]  /*0a70*/  LDCU UR8, c[0x0][0x3a4] ;  /* 0x00007480ff0877ac */ /* 0x000ea40008000800 */
[----:B0-----:R-:W-:-:S05]  /*0a80*/  IMAD.WIDE.U32 R2, R3, 0x4, R4 ;  /* 0x0000000403027825 */ /* 0x001fca00078e0004 */
[----:B------:R-:W1:Y:S02]  /*0a90*/  LDG.E R0, desc[UR6][R2.64] ;  /* 0x0000000602007981 */ /* 0x000e64000c1e1900 */
[----:B-1----:R-:W-:-:S04]  /*0aa0*/  FMUL R0, R0, UR5 ;  /* 0x0000000500007c20 */ /* 0x002fc80008400000 */
[----:B--2---:R-:W-:-:S05]  /*0ab0*/  FFMA R25, R25, UR8, R0 ;  /* 0x0000000819197c23 */ /* 0x004fca0008000000 */
[----:B------:R-:W-:Y:S01]  /*0ac0*/  STG.E desc[UR6][R2.64], R25 ;  /* 0x0000001902007986 */ /* 0x000fe2000c101906 */
[----:B------:R-:W-:Y:S05]  /*0ad0*/  EXIT ;  /* 0x000000000000794d */ /* 0x000fea0003800000 */
.L_x_4:
[----:B------:R-:W-:-:S00]  /*0ae0*/  BRA `(.L_x_4) ;  /* 0xfffffffc00fc7947 */ /* 0x000fc0000383ffff */
[----:B------:R-:W-:-:S00]  /*0af0*/  NOP ;  /* 0x0000000000007918 */ /* 0x000fc00000000000 */
        /* <DEDUP_REMOVED lines=8> */
.L_x_5:


//--------------------- .nv.shared.reserved.0     --------------------------
	.section	.nv.shared.reserved.0,"aw",@nobits
	.weak		__nv_reservedSMEM_offset_0_alias
	.size		__nv_reservedSMEM_offset_0_alias, 0, 64
	.other		__nv_reservedSMEM_offset_0_alias,@"STO_CUDA_RESERVED_SHARED STV_DEFAULT"
__nv_reservedSMEM_offset_0_alias:
	.zero		0
	.zero		64


//--------------------- .nv.constant0._ZN5RGemm12sgemm_kernelILi32EEEvPKfS2_Pfiiiff --------------------------
	.section	.nv.constant0._ZN5RGemm12sgemm_kernelILi32EEEvPKfS2_Pfiiiff,"a",@progbits
	.sectionflags	@""
	.align	4
.nv.constant0._ZN5RGemm12sgemm_kernelILi32EEEvPKfS2_Pfiiiff:
	.zero		940


//--------------------- SYMBOLS --------------------------

	.type		.nv.reservedSmem.offset0,@object
	.size		.nv.reservedSmem.offset0,0x4
